//
// Generated by NVIDIA NVVM Compiler
//
// Compiler Build ID: CL-36424714
// Cuda compilation tools, release 13.0, V13.0.88
// Based on NVVM 20.0.0
//

.version 9.0
.target sm_100
.address_size 64

	// .globl	_Z15printThreadInfov
.extern .func  (.param .b32 func_retval0) vprintf
(
	.param .b64 vprintf_param_0,
	.param .b64 vprintf_param_1
)
;
.global .align 1 .b8 $str[161] = {45, 62, 103, 114, 105, 100, 32, 115, 104, 97, 112, 101, 58, 32, 37, 100, 120, 37, 100, 120, 37, 100, 44, 32, 98, 108, 111, 99, 107, 32, 115, 104, 97, 112, 101, 58, 32, 37, 100, 120, 37, 100, 120, 37, 100, 44, 32, 98, 108, 111, 99, 107, 32, 99, 111, 111, 114, 100, 105, 110, 97, 116, 101, 115, 58, 32, 40, 37, 100, 44, 32, 37, 100, 44, 32, 37, 100, 41, 44, 32, 116, 104, 114, 101, 97, 100, 32, 108, 111, 99, 97, 108, 32, 99, 111, 111, 114, 100, 105, 110, 97, 116, 101, 115, 58, 32, 40, 37, 100, 44, 32, 37, 100, 44, 32, 37, 100, 41, 44, 32, 116, 104, 114, 101, 97, 100, 32, 103, 108, 111, 98, 97, 108, 32, 99, 111, 111, 114, 100, 105, 110, 97, 116, 101, 115, 58, 32, 40, 37, 100, 44, 32, 37, 100, 44, 32, 37, 100, 41, 10};

.visible .entry _Z15printThreadInfov()
{
	.local .align 8 .b8 	__local_depot0[64];
	.reg .b64 	%SP;
	.reg .b64 	%SPL;
	.reg .b32 	%r<18>;
	.reg .b64 	%rd<5>;

	mov.u64 	%SPL, __local_depot0;
	cvta.local.u64 	%SP, %SPL;
	add.u64 	%rd1, %SP, 0;
	add.u64 	%rd2, %SPL, 0;
	mov.u32 	%r1, %ctaid.x;
	mov.u32 	%r2, %ntid.x;
	mov.u32 	%r3, %tid.x;
	mad.lo.s32 	%r4, %r1, %r2, %r3;
	mov.u32 	%r5, %ctaid.y;
	mov.u32 	%r6, %ntid.y;
	mov.u32 	%r7, %tid.y;
	mad.lo.s32 	%r8, %r5, %r6, %r7;
	mov.u32 	%r9, %ctaid.z;
	mov.u32 	%r10, %ntid.z;
	mov.u32 	%r11, %tid.z;
	mad.lo.s32 	%r12, %r9, %r10, %r11;
	mov.u32 	%r13, %nctaid.x;
	mov.u32 	%r14, %nctaid.y;
	mov.u32 	%r15, %nctaid.z;
	st.local.v2.u32 	[%rd2], {%r13, %r14};
	st.local.v2.u32 	[%rd2+8], {%r15, %r2};
	st.local.v2.u32 	[%rd2+16], {%r6, %r10};
	st.local.v2.u32 	[%rd2+24], {%r1, %r5};
	st.local.v2.u32 	[%rd2+32], {%r9, %r3};
	st.local.v2.u32 	[%rd2+40], {%r7, %r11};
	st.local.v2.u32 	[%rd2+48], {%r4, %r8};
	st.local.u32 	[%rd2+56], %r12;
	mov.u64 	%rd3, $str;
	cvta.global.u64 	%rd4, %rd3;
	{ // callseq 0, 0
	.param .b64 param0;
	st.param.b64 	[param0], %rd4;
	.param .b64 param1;
	st.param.b64 	[param1], %rd1;
	.param .b32 retval0;
	call.uni (retval0), 
	vprintf, 
	(
	param0, 
	param1
	);
	ld.param.b32 	%r16, [retval0];
	} // callseq 0
	ret;

}


// ===== COMPILED SASS (sm_100) =====

	.target	sm_100

	.elftype	@"ET_EXEC"


//--------------------- .note.nv.tkinfo           --------------------------
	.section	.note.nv.tkinfo,"",@"SHT_NOTE"
	.sectionflags	@"SHF_NOTE_NV_TKINFO"
	.tkinfo
        /*0018*/ 	.word	0x00000002
        /*0030*/ 	.string	""
        /*0030*/ 	.string	"ptxas"
        /*0030*/ 	.string	"Cuda compilation tools, release 13.0, V13.0.88"
        /*0030*/ 	.string	"Build cuda_13.0.r13.0/compiler.36424714_0"
        /*0030*/ 	.string	"-arch sm_100 -m 64 "



//--------------------- .note.nv.cuinfo           --------------------------
	.section	.note.nv.cuinfo,"",@"SHT_NOTE"
	.sectionflags	@"SHF_NOTE_NV_CUINFO"
        /*0018*/ 	.short	0x0002
        /*001a*/ 	.short	0x0064
        /*001c*/ 	.short	0x0082
	.zero		2


//--------------------- .nv.info                  --------------------------
	.section	.nv.info,"",@"SHT_CUDA_INFO"
	.align	4


	//----- nvinfo : EIATTR_REGCOUNT
	.align		4
        /*0000*/ 	.byte	0x04, 0x2f
        /*0002*/ 	.short	(.L_2 - .L_1)
	.align		4
.L_1:
        /*0004*/ 	.word	index@(_Z15printThreadInfov)
        /*0008*/ 	.word	0x00000018


	//----- nvinfo : EIATTR_FRAME_SIZE
	.align		4
.L_2:
        /*000c*/ 	.byte	0x04, 0x11
        /*000e*/ 	.short	(.L_4 - .L_3)
	.align		4
.L_3:
        /*0010*/ 	.word	index@(_Z15printThreadInfov)
        /*0014*/ 	.word	0x00000040


	//----- nvinfo : EIATTR_MIN_STACK_SIZE
	.align		4
.L_4:
        /*0018*/ 	.byte	0x04, 0x12
        /*001a*/ 	.short	(.L_6 - .L_5)
	.align		4
.L_5:
        /*001c*/ 	.word	index@(_Z15printThreadInfov)
        /*0020*/ 	.word	0x00000040
.L_6:


//--------------------- .nv.compat                --------------------------
	.section	.nv.compat,"",@"SHT_CUDA_COMPAT_INFO"
	.align	4
        /*0000*/ 	.byte	0x02, 0x09, 0x00, 0x00, 0x02, 0x02, 0x01, 0x00, 0x02, 0x05, 0x05, 0x00, 0x03, 0x07, 0x01, 0x01
        /*0010*/ 	.byte	0x02, 0x03, 0x00, 0x00, 0x02, 0x06, 0x01, 0x00, 0x04, 0x0b, 0x08, 0x00, 0x09, 0x00, 0x00, 0x00
        /*0020*/ 	.byte	0x00, 0x00, 0x00, 0x00


//--------------------- .nv.info._Z15printThreadInfov --------------------------
	.section	.nv.info._Z15printThreadInfov,"",@"SHT_CUDA_INFO"
	.sectionflags	@""
	.align	4


	//----- nvinfo : EIATTR_CUDA_API_VERSION
	.align		4
        /*0000*/ 	.byte	0x04, 0x37
        /*0002*/ 	.short	(.L_8 - .L_7)
.L_7:
        /*0004*/ 	.word	0x00000082


	//----- nvinfo : EIATTR_SPARSE_MMA_MASK
	.align		4
.L_8:
        /*0008*/ 	.byte	0x03, 0x50
        /*000a*/ 	.short	0x0000


	//----- nvinfo : EIATTR_MAXREG_COUNT
	.align		4
        /*000c*/ 	.byte	0x03, 0x1b
        /*000e*/ 	.short	0x00ff


	//----- nvinfo : EIATTR_EXTERNS
	.align		4
        /*0010*/ 	.byte	0x04, 0x0f
        /*0012*/ 	.short	(.L_10 - .L_9)


	//   ....[0]....
	.align		4
.L_9:
        /*0014*/ 	.word	index@(vprintf)


	//----- nvinfo : EIATTR_MERCURY_ISA_VERSION
	.align		4
.L_10:
        /*0018*/ 	.byte	0x03, 0x5f
        /*001a*/ 	.short	0x0101


	//----- nvinfo : EIATTR_VRC_CTA_INIT_COUNT
	.align		4
        /*001c*/ 	.byte	0x02, 0x4a
	.zero		1
	.zero		1


	//----- nvinfo : EIATTR_SYSCALL_OFFSETS
	.align		4
        /*0020*/ 	.byte	0x04, 0x46
        /*0022*/ 	.short	(.L_12 - .L_11)


	//   ....[0]....
.L_11:
        /*0024*/ 	.word	0x00000230


	//----- nvinfo : EIATTR_EXIT_INSTR_OFFSETS
	.align		4
.L_12:
        /*0028*/ 	.byte	0x04, 0x1c
        /*002a*/ 	.short	(.L_14 - .L_13)


	//   ....[0]....
.L_13:
        /*002c*/ 	.word	0x00000240


	//----- nvinfo : EIATTR_SW_WAR
	.align		4
.L_14:
        /*0030*/ 	.byte	0x04, 0x36
        /*0032*/ 	.short	(.L_16 - .L_15)
.L_15:
        /*0034*/ 	.word	0x00000008
.L_16:


//--------------------- .nv.callgraph             --------------------------
	.section	.nv.callgraph,"",@"SHT_CUDA_CALLGRAPH"
	.align	4
	.sectionentsize	8
	.align		4
        /*0000*/ 	.word	0x00000000
	.align		4
        /*0004*/ 	.word	0xffffffff
	.align		4
        /*0008*/ 	.word	index@(_Z15printThreadInfov)
	.align		4
        /*000c*/ 	.word	index@(vprintf)
	.align		4
        /*0010*/ 	.word	0x00000000
	.align		4
        /*0014*/ 	.word	0xfffffffe
	.align		4
        /*0018*/ 	.word	0x00000000
	.align		4
        /*001c*/ 	.word	0xfffffffd
	.align		4
        /*0020*/ 	.word	0x00000000
	.align		4
        /*0024*/ 	.word	0xfffffffc


//--------------------- .nv.constant4             --------------------------
	.section	.nv.constant4,"a",@progbits
	.align	8
	.align		8
.nv.constant4:
        /*0000*/ 	.dword	vprintf
	.align		8
        /*0008*/ 	.dword	$str


//--------------------- .text._Z15printThreadInfov --------------------------
	.section	.text._Z15printThreadInfov,"ax",@progbits
	.align	128
        .global         _Z15printThreadInfov
        .type           _Z15printThreadInfov,@function
        .size           _Z15printThreadInfov,(.L_x_2 - _Z15printThreadInfov)
        .other          _Z15printThreadInfov,@"STO_CUDA_ENTRY STV_DEFAULT"
_Z15printThreadInfov:
.text._Z15printThreadInfov:
[----:B------:R-:W0:Y:S01]  /*0000*/  LDC R1, c[0x0][0x37c] ;  /* 0x0000df00ff017b82 */ /* 0x000e220000000800 */
[----:B------:R-:W1:Y:S01]  /*0010*/  S2R R4, SR_CTAID.X ;  /* 0x0000000000047919 */ /* 0x000e620000002500 */
[----:B------:R-:W2:Y:S06]  /*0020*/  LDCU UR5, c[0x0][0x2fc] ;  /* 0x00005f80ff0577ac */ /* 0x000eac0008000800 */
[----:B------:R-:W3:Y:S01]  /*0030*/  LDC R17, c[0x0][0x360] ;  /* 0x0000d800ff117b82 */ /* 0x000ee20000000800 */
[----:B------:R-:W-:Y:S01]  /*0040*/  MOV R8, 0x0 ;  /* 0x0000000000087802 */ /* 0x000fe20000000f00 */
[----:B------:R-:W1:Y:S01]  /*0050*/  S2R R5, SR_CTAID.Y ;  /* 0x0000000000057919 */ /* 0x000e620000002600 */
[----:B0-----:R-:W-:Y:S01]  /*0060*/  VIADD R1, R1, 0xffffffc0 ;  /* 0xffffffc001017836 */ /* 0x001fe20000000000 */
[----:B------:R-:W0:Y:S01]  /*0070*/  LDCU UR4, c[0x0][0x2f8] ;  /* 0x00005f00ff0477ac */ /* 0x000e220008000800 */
[----:B------:R-:W3:Y:S03]  /*0080*/  S2R R7, SR_TID.X ;  /* 0x0000000000077919 */ /* 0x000ee60000002100 */
[----:B------:R-:W4:Y:S01]  /*0090*/  LDC R10, c[0x0][0x364] ;  /* 0x0000d900ff0a7b82 */ /* 0x000f220000000800 */
[----:B------:R-:W5:Y:S01]  /*00a0*/  LDCU.64 UR6, c[0x4][0x8] ;  /* 0x01000100ff0677ac */ /* 0x000f620008000a00 */
[----:B------:R-:W2:Y:S01]  /*00b0*/  S2R R6, SR_CTAID.Z ;  /* 0x0000000000067919 */ /* 0x000ea20000002700 */
[----:B------:R-:W0:Y:S05]  /*00c0*/  S2R R12, SR_TID.Y ;  /* 0x00000000000c7919 */ /* 0x000e2a0000002200 */
[----:B------:R-:W4:Y:S01]  /*00d0*/  LDC R11, c[0x0][0x368] ;  /* 0x0000da00ff0b7b82 */ /* 0x000f220000000800 */
[----:B------:R-:W5:Y:S07]  /*00e0*/  S2R R13, SR_TID.Z ;  /* 0x00000000000d7919 */ /* 0x000f6e0000002300 */
[----:B------:R-:W5:Y:S08]  /*00f0*/  LDC R14, c[0x0][0x370] ;  /* 0x0000dc00ff0e7b82 */ /* 0x000f700000000800 */
[----:B------:R-:W5:Y:S01]  /*0100*/  LDC R15, c[0x0][0x374] ;  /* 0x0000dd00ff0f7b82 */ /* 0x000f620000000800 */
[----:B-1----:R5:W-:Y:S01]  /*0110*/  STL.64 [R1+0x18], R4 ;  /* 0x0000180401007387 */ /* 0x002be20000100a00 */
[----:B---3--:R-:W-:-:S06]  /*0120*/  IMAD R2, R4, R17, R7 ;  /* 0x0000001104027224 */ /* 0x008fcc00078e0207 */
[----:B------:R-:W1:Y:S01]  /*0130*/  LDC R16, c[0x0][0x378] ;  /* 0x0000de00ff107b82 */ /* 0x000e620000000800 */
[----:B----4-:R-:W-:Y:S04]  /*0140*/  STL.64 [R1+0x10], R10 ;  /* 0x0000100a01007387 */ /* 0x010fe80000100a00 */
[----:B--2---:R2:W-:Y:S01]  /*0150*/  STL.64 [R1+0x20], R6 ;  /* 0x0000200601007387 */ /* 0x0045e20000100a00 */
[----:B0-----:R-:W-:Y:S01]  /*0160*/  IMAD R3, R5, R10, R12 ;  /* 0x0000000a05037224 */ /* 0x001fe200078e020c */
[----:B-----5:R-:W-:Y:S01]  /*0170*/  MOV R5, UR7 ;  /* 0x0000000700057c02 */ /* 0x020fe20008000f00 */
[----:B------:R-:W0:Y:S01]  /*0180*/  LDC.64 R8, c[0x4][R8] ;  /* 0x0100000008087b82 */ /* 0x000e220000000a00 */
[----:B------:R-:W-:Y:S01]  /*0190*/  IMAD.U32 R4, RZ, RZ, UR6 ;  /* 0x00000006ff047e24 */ /* 0x000fe2000f8e00ff */
[----:B------:R3:W-:Y:S01]  /*01a0*/  STL.64 [R1+0x28], R12 ;  /* 0x0000280c01007387 */ /* 0x0007e20000100a00 */
[----:B------:R-:W-:-:S03]  /*01b0*/  IMAD R0, R6, R11, R13 ;  /* 0x0000000b06007224 */ /* 0x000fc600078e020d */
[----:B------:R3:W-:Y:S01]  /*01c0*/  STL.64 [R1+0x30], R2 ;  /* 0x0000300201007387 */ /* 0x0007e20000100a00 */
[----:B--2---:R-:W-:-:S03]  /*01d0*/  IADD3 R6, P0, PT, R1, UR4, RZ ;  /* 0x0000000401067c10 */ /* 0x004fc6000ff1e0ff */
[----:B------:R3:W-:Y:S01]  /*01e0*/  STL [R1+0x38], R0 ;  /* 0x0000380001007387 */ /* 0x0007e20000100800 */
[----:B------:R-:W-:-:S03]  /*01f0*/  IADD3.X R7, PT, PT, RZ, UR5, RZ, P0, !PT ;  /* 0x00000005ff077c10 */ /* 0x000fc600087fe4ff */
[----:B------:R3:W-:Y:S04]  /*0200*/  STL.64 [R1], R14 ;  /* 0x0000000e01007387 */ /* 0x0007e80000100a00 */
[----:B-1----:R3:W-:Y:S02]  /*0210*/  STL.64 [R1+0x8], R16 ;  /* 0x0000081001007387 */ /* 0x0027e40000100a00 */
[----:B------:R-:W-:-:S07]  /*0220*/  LEPC R20, `(.L_x_0) ;  /* 0x000000001014794e */ /* 0x000fce0000000000 */
[----:B0--3--:R-:W-:Y:S05]  /*0230*/  CALL.ABS.NOINC R8 ;  /* 0x0000000008007343 */ /* 0x009fea0003c00000 */
.L_x_0:
[----:B------:R-:W-:Y:S05]  /*0240*/  EXIT ;  /* 0x000000000000794d */ /* 0x000fea0003800000 */
.L_x_1:
[----:B------:R-:W-:-:S00]  /*0250*/  BRA `(.L_x_1) ;  /* 0xfffffffc00fc7947 */ /* 0x000fc0000383ffff */
[----:B------:R-:W-:-:S00]  /*0260*/  NOP ;  /* 0x0000000000007918 */ /* 0x000fc00000000000 */
        /* <DEDUP_REMOVED lines=9> */
.L_x_2:


//--------------------- .nv.global.init           --------------------------
	.section	.nv.global.init,"aw",@progbits
.nv.global.init:
	.type		$str,@object
	.size		$str,(.L_0 - $str)
$str:
        /*0000*/ 	.byte	0x2d, 0x3e, 0x67, 0x72, 0x69, 0x64, 0x20, 0x73, 0x68, 0x61, 0x70, 0x65, 0x3a, 0x20, 0x25, 0x64
        /* <DEDUP_REMOVED lines=9> */
        /*00a0*/ 	.byte	0x00
.L_0:


//--------------------- .nv.shared.reserved.0     --------------------------
	.section	.nv.shared.reserved.0,"aw",@nobits
	.weak		__nv_reservedSMEM_offset_0_alias
	.size		__nv_reservedSMEM_offset_0_alias, 0, 64
	.other		__nv_reservedSMEM_offset_0_alias,@"STO_CUDA_RESERVED_SHARED STV_DEFAULT"
__nv_reservedSMEM_offset_0_alias:
	.zero		0
	.zero		64


//--------------------- .nv.constant0._Z15printThreadInfov --------------------------
	.section	.nv.constant0._Z15printThreadInfov,"a",@progbits
	.sectionflags	@""
	.align	4
.nv.constant0._Z15printThreadInfov:
	.zero		896


//--------------------- SYMBOLS --------------------------

	.type		.nv.reservedSmem.offset0,@object
	.size		.nv.reservedSmem.offset0,0x4
	.type		vprintf,@function
